	.headerflags	@"EF_CUDA_TEXMODE_UNIFIED EF_CUDA_64BIT_ADDRESS EF_CUDA_ACCELERATORS EF_CUDA_SM90 EF_CUDA_VIRTUAL_SM(EF_CUDA_SM90)"
	.elftype	@"ET_EXEC"


//--------------------- .nv.info                  --------------------------
	.section	.nv.info,"",@"SHT_CUDA_INFO"
	.align	4


	//----- nvinfo : EIATTR_REGCOUNT
	.align		4
        /*0000*/ 	.byte	0x04, 0x2f
        /*0002*/ 	.short	(.L_3 - .L_2)
	.align		4
.L_2:
        /*0004*/ 	.word	index@(triton_poi_fused__native_batch_norm_legit_no_training__prelu_kernel_add_convolution_32)
        /*0008*/ 	.word	0x00000028


	//----- nvinfo : EIATTR_MIN_STACK_SIZE
	.align		4
.L_3:
        /*000c*/ 	.byte	0x04, 0x12
        /*000e*/ 	.short	(.L_5 - .L_4)
	.align		4
.L_4:
        /*0010*/ 	.word	index@(triton_poi_fused__native_batch_norm_legit_no_training__prelu_kernel_add_convolution_32)
        /*0014*/ 	.word	0x00000000


	//----- nvinfo : EIATTR_FRAME_SIZE
	.align		4
.L_5:
        /*0018*/ 	.byte	0x04, 0x11
        /*001a*/ 	.short	(.L_7 - .L_6)
	.align		4
.L_6:
        /*001c*/ 	.word	index@(triton_poi_fused__native_batch_norm_legit_no_training__prelu_kernel_add_convolution_32)
        /*0020*/ 	.word	0x00000000


	//----- nvinfo : EIATTR_MIN_STACK_SIZE
	.align		4
.L_7:
        /*0024*/ 	.byte	0x04, 0x12
        /*0026*/ 	.short	(.L_9 - .L_8)
	.align		4
.L_8:
        /*0028*/ 	.word	index@(triton_poi_fused__native_batch_norm_legit_no_training__prelu_kernel_add_convolution_32)
        /*002c*/ 	.word	0x00000000
.L_9:


//--------------------- .nv.info.triton_poi_fused__native_batch_norm_legit_no_training__prelu_kernel_add_convolution_32 --------------------------
	.section	.nv.info.triton_poi_fused__native_batch_norm_legit_no_training__prelu_kernel_add_convolution_32,"",@"SHT_CUDA_INFO"
	.sectionflags	@""
	.align	4


	//----- nvinfo : EIATTR_CUDA_API_VERSION
	.align		4
        /*0000*/ 	.byte	0x04, 0x37
        /*0002*/ 	.short	(.L_11 - .L_10)
.L_10:
        /*0004*/ 	.word	0x0000007c


	//----- nvinfo : EIATTR_KPARAM_INFO
	.align		4
.L_11:
        /*0008*/ 	.byte	0x04, 0x17
        /*000a*/ 	.short	(.L_13 - .L_12)
.L_12:
        /*000c*/ 	.word	0x00000000
        /*0010*/ 	.short	0x000b
        /*0012*/ 	.short	0x0054
        /*0014*/ 	.byte	0x00, 0xf0, 0x11, 0x00


	//----- nvinfo : EIATTR_KPARAM_INFO
	.align		4
.L_13:
        /*0018*/ 	.byte	0x04, 0x17
        /*001a*/ 	.short	(.L_15 - .L_14)
.L_14:
        /*001c*/ 	.word	0x00000000
        /*0020*/ 	.short	0x000a
        /*0022*/ 	.short	0x0050
        /*0024*/ 	.byte	0x00, 0xf0, 0x11, 0x00


	//----- nvinfo : EIATTR_KPARAM_INFO
	.align		4
.L_15:
        /*0028*/ 	.byte	0x04, 0x17
        /*002a*/ 	.short	(.L_17 - .L_16)
.L_16:
        /*002c*/ 	.word	0x00000000
        /*0030*/ 	.short	0x0009
        /*0032*/ 	.short	0x0048
        /*0034*/ 	.byte	0x00, 0xf4, 0x21, 0x00


	//----- nvinfo : EIATTR_KPARAM_INFO
	.align		4
.L_17:
        /*0038*/ 	.byte	0x04, 0x17
        /*003a*/ 	.short	(.L_19 - .L_18)
.L_18:
        /*003c*/ 	.word	0x00000000
        /*0040*/ 	.short	0x0008
        /*0042*/ 	.short	0x0040
        /*0044*/ 	.byte	0x00, 0xf4, 0x21, 0x00


	//----- nvinfo : EIATTR_KPARAM_INFO
	.align		4
.L_19:
        /*0048*/ 	.byte	0x04, 0x17
        /*004a*/ 	.short	(.L_21 - .L_20)
.L_20:
        /*004c*/ 	.word	0x00000000
        /*0050*/ 	.short	0x0007
        /*0052*/ 	.short	0x0038
        /*0054*/ 	.byte	0x00, 0xf4, 0x21, 0x00


	//----- nvinfo : EIATTR_KPARAM_INFO
	.align		4
.L_21:
        /*0058*/ 	.byte	0x04, 0x17
        /*005a*/ 	.short	(.L_23 - .L_22)
.L_22:
        /*005c*/ 	.word	0x00000000
        /*0060*/ 	.short	0x0006
        /*0062*/ 	.short	0x0030
        /*0064*/ 	.byte	0x00, 0xf4, 0x21, 0x00


	//----- nvinfo : EIATTR_KPARAM_INFO
	.align		4
.L_23:
        /*0068*/ 	.byte	0x04, 0x17
        /*006a*/ 	.short	(.L_25 - .L_24)
.L_24:
        /*006c*/ 	.word	0x00000000
        /*0070*/ 	.short	0x0005
        /*0072*/ 	.short	0x0028
        /*0074*/ 	.byte	0x00, 0xf4, 0x21, 0x00


	//----- nvinfo : EIATTR_KPARAM_INFO
	.align		4
.L_25:
        /*0078*/ 	.byte	0x04, 0x17
        /*007a*/ 	.short	(.L_27 - .L_26)
.L_26:
        /*007c*/ 	.word	0x00000000
        /*0080*/ 	.short	0x0004
        /*0082*/ 	.short	0x0020
        /*0084*/ 	.byte	0x00, 0xf4, 0x21, 0x00


	//----- nvinfo : EIATTR_KPARAM_INFO
	.align		4
.L_27:
        /*0088*/ 	.byte	0x04, 0x17
        /*008a*/ 	.short	(.L_29 - .L_28)
.L_28:
        /*008c*/ 	.word	0x00000000
        /*0090*/ 	.short	0x0003
        /*0092*/ 	.short	0x0018
        /*0094*/ 	.byte	0x00, 0xf4, 0x21, 0x00


	//----- nvinfo : EIATTR_KPARAM_INFO
	.align		4
.L_29:
        /*0098*/ 	.byte	0x04, 0x17
        /*009a*/ 	.short	(.L_31 - .L_30)
.L_30:
        /*009c*/ 	.word	0x00000000
        /*00a0*/ 	.short	0x0002
        /*00a2*/ 	.short	0x0010
        /*00a4*/ 	.byte	0x00, 0xf4, 0x21, 0x00


	//----- nvinfo : EIATTR_KPARAM_INFO
	.align		4
.L_31:
        /*00a8*/ 	.byte	0x04, 0x17
        /*00aa*/ 	.short	(.L_33 - .L_32)
.L_32:
        /*00ac*/ 	.word	0x00000000
        /*00b0*/ 	.short	0x0001
        /*00b2*/ 	.short	0x0008
        /*00b4*/ 	.byte	0x00, 0xf4, 0x21, 0x00


	//----- nvinfo : EIATTR_KPARAM_INFO
	.align		4
.L_33:
        /*00b8*/ 	.byte	0x04, 0x17
        /*00ba*/ 	.short	(.L_35 - .L_34)
.L_34:
        /*00bc*/ 	.word	0x00000000
        /*00c0*/ 	.short	0x0000
        /*00c2*/ 	.short	0x0000
        /*00c4*/ 	.byte	0x00, 0xf4, 0x21, 0x00


	//----- nvinfo : EIATTR_SPARSE_MMA_MASK
	.align		4
.L_35:
        /*00c8*/ 	.byte	0x03, 0x50
        /*00ca*/ 	.short	0x0000


	//----- nvinfo : EIATTR_MAXREG_COUNT
	.align		4
        /*00cc*/ 	.byte	0x03, 0x1b
        /*00ce*/ 	.short	0x00ff


	//----- nvinfo : EIATTR_EXIT_INSTR_OFFSETS
	.align		4
        /*00d0*/ 	.byte	0x04, 0x1c
        /*00d2*/ 	.short	(.L_37 - .L_36)


	//   ....[0]....
.L_36:
        /*00d4*/ 	.word	0x00000810


	//   ....[1]....
        /*00d8*/ 	.word	0x00000900


	//----- nvinfo : EIATTR_REQNTID
	.align		4
.L_37:
        /*00dc*/ 	.byte	0x04, 0x10
        /*00de*/ 	.short	(.L_39 - .L_38)
.L_38:
        /*00e0*/ 	.word	0x00000080
        /*00e4*/ 	.word	0x00000001
        /*00e8*/ 	.word	0x00000001


	//----- nvinfo : EIATTR_CBANK_PARAM_SIZE
	.align		4
.L_39:
        /*00ec*/ 	.byte	0x03, 0x19
        /*00ee*/ 	.short	0x0058


	//----- nvinfo : EIATTR_PARAM_CBANK
	.align		4
        /*00f0*/ 	.byte	0x04, 0x0a
        /*00f2*/ 	.short	(.L_41 - .L_40)
	.align		4
.L_40:
        /*00f4*/ 	.word	index@(.nv.constant0.triton_poi_fused__native_batch_norm_legit_no_training__prelu_kernel_add_convolution_32)
        /*00f8*/ 	.short	0x0210
        /*00fa*/ 	.short	0x0058


	//----- nvinfo : EIATTR_SW_WAR
	.align		4
.L_41:
        /*00fc*/ 	.byte	0x04, 0x36
        /*00fe*/ 	.short	(.L_43 - .L_42)
.L_42:
        /*0100*/ 	.word	0x00000008
.L_43:


//--------------------- .nv.callgraph             --------------------------
	.section	.nv.callgraph,"",@"SHT_CUDA_CALLGRAPH"
	.align	4
	.sectionentsize	8
	.align		4
        /*0000*/ 	.word	0x00000000
	.align		4
        /*0004*/ 	.word	0xffffffff
	.align		4
        /*0008*/ 	.word	0x00000000
	.align		4
        /*000c*/ 	.word	0xfffffffe
	.align		4
        /*0010*/ 	.word	0x00000000
	.align		4
        /*0014*/ 	.word	0xfffffffd
	.align		4
        /*0018*/ 	.word	0x00000000
	.align		4
        /*001c*/ 	.word	0xfffffffc


//--------------------- .nv.constant4             --------------------------
	.section	.nv.constant4,"a",@progbits
	.align	8
	.align		8
.nv.constant4:
        /*0000*/ 	.dword	_$_str
	.align		8
        /*0008*/ 	.dword	_$_str_$_2


//--------------------- .text.triton_poi_fused__native_batch_norm_legit_no_training__prelu_kernel_add_convolution_32 --------------------------
	.section	.text.triton_poi_fused__native_batch_norm_legit_no_training__prelu_kernel_add_convolution_32,"ax",@progbits
	.sectionflags	@"SHF_BARRIERS=1"
	.align	128
        .global         triton_poi_fused__native_batch_norm_legit_no_training__prelu_kernel_add_convolution_32
        .type           triton_poi_fused__native_batch_norm_legit_no_training__prelu_kernel_add_convolution_32,@function
        .size           triton_poi_fused__native_batch_norm_legit_no_training__prelu_kernel_add_convolution_32,(.L_x_1 - triton_poi_fused__native_batch_norm_legit_no_training__prelu_kernel_add_convolution_32)
        .other          triton_poi_fused__native_batch_norm_legit_no_training__prelu_kernel_add_convolution_32,@"STO_CUDA_ENTRY STV_DEFAULT"
triton_poi_fused__native_batch_norm_legit_no_training__prelu_kernel_add_convolution_32:
.text.triton_poi_fused__native_batch_norm_legit_no_training__prelu_kernel_add_convolution_32:
[----:B------:R-:W0:Y:S01]  /*0000*/  LDC R1, c[0x0][0x28] ;  /* 0x00000a00ff017b82 */ /* 0x000e220000000800 */
[----:B------:R-:W1:Y:S07]  /*0010*/  S2R R0, SR_CTAID.X ;  /* 0x0000000000007919 */ /* 0x000e6e0000002500 */
[----:B------:R-:W2:Y:S01]  /*0020*/  LDC.64 R12, c[0x0][0x228] ;  /* 0x00008a00ff0c7b82 */ /* 0x000ea20000000a00 */
[----:B------:R-:W-:Y:S01]  /*0030*/  CS2R R10, SRZ ;  /* 0x00000000000a7805 */ /* 0x000fe2000001ff00 */
[----:B------:R-:W-:Y:S01]  /*0040*/  ULDC.64 UR6, c[0x0][0x208] ;  /* 0x0000820000067ab9 */ /* 0x000fe20000000a00 */
[----:B------:R-:W3:Y:S01]  /*0050*/  S2R R2, SR_CTAID.Y ;  /* 0x0000000000027919 */ /* 0x000ee20000002600 */
[----:B------:R-:W4:Y:S04]  /*0060*/  S2R R6, SR_TID.X ;  /* 0x0000000000067919 */ /* 0x000f280000002100 */
[----:B------:R-:W5:Y:S08]  /*0070*/  LDC.64 R16, c[0x0][0x218] ;  /* 0x00008600ff107b82 */ /* 0x000f700000000a00 */
[----:B------:R-:W3:Y:S08]  /*0080*/  LDC.64 R4, c[0x0][0x230] ;  /* 0x00008c00ff047b82 */ /* 0x000ef00000000a00 */
[----:B------:R-:W4:Y:S01]  /*0090*/  LDC.64 R20, c[0x0][0x240] ;  /* 0x00009000ff147b82 */ /* 0x000f220000000a00 */
[C---:B-1----:R-:W-:Y:S01]  /*00a0*/  ISETP.GE.AND P0, PT, R0.reuse, 0x10, PT ;  /* 0x000000100000780c */ /* 0x042fe20003f06270 */
[----:B--2---:R-:W-:-:S06]  /*00b0*/  IMAD.WIDE R12, R0, 0x4, R12 ;  /* 0x00000004000c7825 */ /* 0x004fcc00078e020c */
[----:B------:R-:W1:Y:S08]  /*00c0*/  LDC.64 R8, c[0x0][0x220] ;  /* 0x00008800ff087b82 */ /* 0x000e700000000a00 */
[----:B------:R-:W2:Y:S01]  /*00d0*/  LDC.64 R14, c[0x0][0x210] ;  /* 0x00008400ff0e7b82 */ /* 0x000ea20000000a00 */
[----:B------:R4:W2:Y:S01]  /*00e0*/  @!P0 LDG.E.EL R10, desc[UR6][R12.64] ;  /* 0x000000060c0a8981 */ /* 0x0008a2000c2e1900 */
[----:B---3--:R-:W-:-:S02]  /*00f0*/  SHF.L.U32 R3, R2, 0x9, RZ ;  /* 0x0000000902037819 */ /* 0x008fc400000006ff */
[----:B------:R-:W-:Y:S02]  /*0100*/  CS2R R36, SRZ ;  /* 0x0000000000247805 */ /* 0x000fe4000001ff00 */
[----:B------:R-:W-:Y:S01]  /*0110*/  CS2R R34, SRZ ;  /* 0x0000000000227805 */ /* 0x000fe2000001ff00 */
[C---:B-----5:R-:W-:Y:S01]  /*0120*/  IMAD.WIDE R16, R0.reuse, 0x4, R16 ;  /* 0x0000000400107825 */ /* 0x060fe200078e0210 */
[----:B----4-:R-:W-:Y:S01]  /*0130*/  LOP3.LUT R7, R3, 0x7f, R6, 0xf8, !PT ;  /* 0x0000007f03077812 */ /* 0x010fe200078ef806 */
[----:B------:R-:W3:Y:S02]  /*0140*/  LDC.64 R22, c[0x0][0x238] ;  /* 0x00008e00ff167b82 */ /* 0x000ee40000000a00 */
[----:B0-----:R-:W-:Y:S01]  /*0150*/  IMAD.WIDE R26, R0, 0x4, R4 ;  /* 0x00000004001a7825 */ /* 0x001fe200078e0204 */
[----:B------:R-:W-:Y:S01]  /*0160*/  LEA R19, R7, R0, 0x4 ;  /* 0x0000000007137211 */ /* 0x000fe200078e20ff */
[----:B------:R-:W-:Y:S01]  /*0170*/  HFMA2.MMA R5, -RZ, RZ, 0, 0 ;  /* 0x00000000ff057435 */ /* 0x000fe200000001ff */
[----:B------:R2:W4:Y:S02]  /*0180*/  @!P0 LDG.E.EL R36, desc[UR6][R16.64] ;  /* 0x0000000610248981 */ /* 0x000524000c2e1900 */
[----:B------:R-:W-:Y:S01]  /*0190*/  IADD3 R4, R19, 0x1000, RZ ;  /* 0x0000100013047810 */ /* 0x000fe20007ffe0ff */
[----:B------:R-:W-:Y:S01]  /*01a0*/  IMAD.WIDE R12, R19, 0x4, R20 ;  /* 0x00000004130c7825 */ /* 0x000fe200078e0214 */
[----:B------:R-:W-:-:S02]  /*01b0*/  IADD3 R7, R19, 0x800, RZ ;  /* 0x0000080013077810 */ /* 0x000fc40007ffe0ff */
[----:B------:R-:W-:Y:S02]  /*01c0*/  CS2R R32, SRZ ;  /* 0x0000000000207805 */ /* 0x000fe4000001ff00 */
[----:B------:R-:W-:Y:S01]  /*01d0*/  CS2R R30, SRZ ;  /* 0x00000000001e7805 */ /* 0x000fe2000001ff00 */
[----:B-1----:R-:W-:Y:S01]  /*01e0*/  IMAD.WIDE R24, R0, 0x4, R8 ;  /* 0x0000000400187825 */ /* 0x002fe200078e0208 */
[----:B------:R-:W-:Y:S01]  /*01f0*/  IADD3 R9, R19, 0x1800, RZ ;  /* 0x0000180013097810 */ /* 0x000fe20007ffe0ff */
[----:B------:R0:W5:Y:S02]  /*0200*/  @!P0 LDG.E.EL R34, desc[UR6][R12.64] ;  /* 0x000000060c228981 */ /* 0x000164000c2e1900 */
[--C-:B--2---:R-:W-:Y:S02]  /*0210*/  IMAD.WIDE R16, R4, 0x4, R14.reuse ;  /* 0x0000000404107825 */ /* 0x104fe400078e020e */
[----:B------:R-:W2:Y:S04]  /*0220*/  @!P0 LDG.E.EL R35, desc[UR6][R24.64] ;  /* 0x0000000618238981 */ /* 0x000ea8000c2e1900 */
[----:B------:R-:W4:Y:S01]  /*0230*/  @!P0 LDG.E.EL R32, desc[UR6][R16.64] ;  /* 0x0000000610208981 */ /* 0x000f22000c2e1900 */
[----:B0-----:R-:W-:-:S03]  /*0240*/  IMAD.WIDE R12, R19, 0x4, R14 ;  /* 0x00000004130c7825 */ /* 0x001fc600078e020e */
[----:B------:R0:W2:Y:S01]  /*0250*/  @!P0 LDG.E.EL R11, desc[UR6][R26.64] ;  /* 0x000000061a0b8981 */ /* 0x0000a2000c2e1900 */
[----:B------:R-:W-:-:S03]  /*0260*/  IMAD.WIDE R18, R7, 0x4, R14 ;  /* 0x0000000407127825 */ /* 0x000fc600078e020e */
[----:B------:R-:W2:Y:S01]  /*0270*/  @!P0 LDG.E.EL R30, desc[UR6][R12.64] ;  /* 0x000000060c1e8981 */ /* 0x000ea2000c2e1900 */
[----:B------:R-:W-:-:S03]  /*0280*/  IMAD.WIDE R14, R9, 0x4, R14 ;  /* 0x00000004090e7825 */ /* 0x000fc600078e020e */
[----:B------:R-:W5:Y:S01]  /*0290*/  @!P0 LDG.E.EL R5, desc[UR6][R18.64] ;  /* 0x0000000612058981 */ /* 0x000f62000c2e1900 */
[----:B------:R-:W-:-:S03]  /*02a0*/  MOV R8, RZ ;  /* 0x000000ff00087202 */ /* 0x000fc60000000f00 */
[----:B------:R-:W5:Y:S01]  /*02b0*/  @!P0 LDG.E.EL R31, desc[UR6][R14.64] ;  /* 0x000000060e1f8981 */ /* 0x000f62000c2e1900 */
[----:B---3--:R-:W-:Y:S01]  /*02c0*/  IMAD.WIDE R22, R0, 0x4, R22 ;  /* 0x0000000400167825 */ /* 0x008fe200078e0216 */
[----:B------:R-:W1:Y:S03]  /*02d0*/  LDC.64 R28, c[0x0][0x248] ;  /* 0x00009200ff1c7b82 */ /* 0x000e660000000a00 */
[--C-:B0-----:R-:W-:Y:S01]  /*02e0*/  IMAD.WIDE R26, R4, 0x4, R20.reuse ;  /* 0x00000004041a7825 */ /* 0x101fe200078e0214 */
[----:B------:R0:W3:Y:S04]  /*02f0*/  @!P0 LDG.E.EL R8, desc[UR6][R22.64] ;  /* 0x0000000616088981 */ /* 0x0000e8000c2e1900 */
[----:B------:R-:W3:Y:S01]  /*0300*/  @!P0 LDG.E.EL R37, desc[UR6][R26.64] ;  /* 0x000000061a258981 */ /* 0x000ee2000c2e1900 */
[----:B------:R-:W-:Y:S01]  /*0310*/  IMAD.WIDE R24, R7, 0x4, R20 ;  /* 0x0000000407187825 */ /* 0x000fe200078e0214 */
[----:B0-----:R-:W-:-:S03]  /*0320*/  HFMA2.MMA R22, -RZ, RZ, 0, 0 ;  /* 0x00000000ff167435 */ /* 0x001fc600000001ff */
[----:B------:R-:W-:Y:S01]  /*0330*/  IMAD.WIDE R20, R9, 0x4, R20 ;  /* 0x0000000409147825 */ /* 0x000fe200078e0214 */
[----:B------:R-:W3:Y:S06]  /*0340*/  @!P0 LDG.E.EL R33, desc[UR6][R24.64] ;  /* 0x0000000618218981 */ /* 0x000eec000c2e1900 */
[----:B------:R0:W3:Y:S04]  /*0350*/  @!P0 LDG.E.EL R22, desc[UR6][R20.64] ;  /* 0x0000000614168981 */ /* 0x0000e8000c2e1900 */
[----:B-1----:R-:W3:Y:S01]  /*0360*/  LDG.E R28, desc[UR6][R28.64] ;  /* 0x000000061c1c7981 */ /* 0x002ee2000c1e1900 */
[----:B------:R-:W-:Y:S01]  /*0370*/  MOV R23, 0x3e800000 ;  /* 0x3e80000000177802 */ /* 0x000fe20000000f00 */
[----:B0-----:R-:W0:Y:S01]  /*0380*/  S2R R20, SR_TID.X ;  /* 0x0000000000147919 */ /* 0x001e220000002100 */
[----:B------:R-:W1:Y:S01]  /*0390*/  S2UR UR5, SR_CgaCtaId ;  /* 0x00000000000579c3 */ /* 0x000e620000008800 */
[----:B------:R-:W-:-:S02]  /*03a0*/  UMOV UR4, 0x400 ;  /* 0x0000040000047882 */ /* 0x000fc40000000000 */
[----:B-1----:R-:W-:Y:S01]  /*03b0*/  UPRMT UR4, UR5, 0x654, UR4 ;  /* 0x0000065405047896 */ /* 0x002fe20008000004 */
[----:B------:R-:W-:-:S04]  /*03c0*/  FADD R10, R10, 9.9999997473787516356e-06 ;  /* 0x3727c5ac0a0a7421 */ /* 0x000fc80000000000 */
[----:B------:R-:W1:Y:S01]  /*03d0*/  MUFU.SQRT R24, R10 ;  /* 0x0000000a00187308 */ /* 0x000e620000002000 */
[----:B------:R-:W-:Y:S01]  /*03e0*/  BAR.SYNC.DEFER_BLOCKING 0x0 ;  /* 0x0000000000007b1d */ /* 0x000fe20000010000 */
[C---:B-1----:R-:W-:Y:S02]  /*03f0*/  FSETP.GT.AND P1, PT, R24.reuse, 8.50705917302346158658e+37, PT ;  /* 0x7e8000001800780b */ /* 0x042fe40003f24000 */
[----:B------:R-:W-:-:S11]  /*0400*/  FSETP.GEU.AND P2, PT, R24, 1.175494350822287508e-38, PT ;  /* 0x008000001800780b */ /* 0x000fd60003f4e000 */
[----:B------:R-:W-:-:S04]  /*0410*/  @P1 FMUL R24, R24, 0.25 ;  /* 0x3e80000018181820 */ /* 0x000fc80000400000 */
[----:B------:R-:W-:-:S06]  /*0420*/  @!P2 FMUL R24, R24, 16777216 ;  /* 0x4b8000001818a820 */ /* 0x000fcc0000400000 */
[----:B------:R-:W1:Y:S01]  /*0430*/  MUFU.RCP R24, R24 ;  /* 0x0000001800187308 */ /* 0x000e620000001000 */
[----:B------:R-:W-:Y:S01]  /*0440*/  FSEL R23, R23, 1, P1 ;  /* 0x3f80000017177808 */ /* 0x000fe20000800000 */
[C---:B----4-:R-:W-:Y:S01]  /*0450*/  FADD R32, R36.reuse, R32 ;  /* 0x0000002024207221 */ /* 0x050fe20000000000 */
[C---:B--2---:R-:W-:Y:S01]  /*0460*/  FADD R30, R36.reuse, R30 ;  /* 0x0000001e241e7221 */ /* 0x044fe20000000000 */
[C---:B-----5:R-:W-:Y:S02]  /*0470*/  FADD R5, R36.reuse, R5 ;  /* 0x0000000524057221 */ /* 0x060fe40000000000 */
[----:B------:R-:W-:Y:S01]  /*0480*/  @!P2 FMUL R23, R23, 16777216 ;  /* 0x4b8000001717a820 */ /* 0x000fe20000400000 */
[----:B------:R-:W-:Y:S01]  /*0490*/  FADD R31, R36, R31 ;  /* 0x0000001f241f7221 */ /* 0x000fe20000000000 */
[--C-:B------:R-:W-:Y:S01]  /*04a0*/  FADD R21, R32, -R35.reuse ;  /* 0x8000002320157221 */ /* 0x100fe20000000000 */
[--C-:B------:R-:W-:Y:S01]  /*04b0*/  FADD R25, R30, -R35.reuse ;  /* 0x800000231e197221 */ /* 0x100fe20000000000 */
[----:B-1----:R-:W-:Y:S01]  /*04c0*/  FMUL R10, R24, R23 ;  /* 0x00000017180a7220 */ /* 0x002fe20000400000 */
[--C-:B------:R-:W-:Y:S01]  /*04d0*/  FADD R23, R5, -R35.reuse ;  /* 0x8000002305177221 */ /* 0x100fe20000000000 */
[----:B------:R-:W-:-:S02]  /*04e0*/  FADD R35, R31, -R35 ;  /* 0x800000231f237221 */ /* 0x000fc40000000000 */
[C---:B------:R-:W-:Y:S01]  /*04f0*/  FMUL R21, R10.reuse, R21 ;  /* 0x000000150a157220 */ /* 0x040fe20000400000 */
[C---:B------:R-:W-:Y:S01]  /*0500*/  FMUL R25, R10.reuse, R25 ;  /* 0x000000190a197220 */ /* 0x040fe20000400000 */
[C---:B------:R-:W-:Y:S01]  /*0510*/  FMUL R23, R10.reuse, R23 ;  /* 0x000000170a177220 */ /* 0x040fe20000400000 */
[----:B------:R-:W-:Y:S01]  /*0520*/  FMUL R35, R10, R35 ;  /* 0x000000230a237220 */ /* 0x000fe20000400000 */
[-CC-:B---3--:R-:W-:Y:S01]  /*0530*/  FFMA R10, R21, R11.reuse, R8.reuse ;  /* 0x0000000b150a7223 */ /* 0x188fe20000000008 */
[-CC-:B------:R-:W-:Y:S01]  /*0540*/  FFMA R25, R25, R11.reuse, R8.reuse ;  /* 0x0000000b19197223 */ /* 0x180fe20000000008 */
[-CC-:B------:R-:W-:Y:S01]  /*0550*/  FFMA R24, R23, R11.reuse, R8.reuse ;  /* 0x0000000b17187223 */ /* 0x180fe20000000008 */
[----:B------:R-:W-:Y:S02]  /*0560*/  FFMA R35, R35, R11, R8 ;  /* 0x0000000b23237223 */ /* 0x000fe40000000008 */
[C---:B------:R-:W-:Y:S01]  /*0570*/  FSETP.GT.AND P2, PT, R10.reuse, -R37, PT ;  /* 0x800000250a00720b */ /* 0x040fe20003f44000 */
[----:B------:R-:W-:-:S02]  /*0580*/  FADD R37, R10, R37 ;  /* 0x000000250a257221 */ /* 0x000fc40000000000 */
[----:B------:R-:W1:Y:S01]  /*0590*/  LDC.64 R10, c[0x0][0x250] ;  /* 0x00009400ff0a7b82 */ /* 0x000e620000000a00 */
[C---:B------:R-:W-:Y:S01]  /*05a0*/  FSETP.GT.AND P4, PT, R25.reuse, -R34, PT ;  /* 0x800000221900720b */ /* 0x040fe20003f84000 */
[----:B------:R-:W-:Y:S01]  /*05b0*/  FADD R21, R25, R34 ;  /* 0x0000002219157221 */ /* 0x000fe20000000000 */
[----:B------:R-:W-:Y:S01]  /*05c0*/  SHF.L.U32 R25, R2, 0x9, RZ ;  /* 0x0000000902197819 */ /* 0x000fe200000006ff */
[----:B------:R2:W-:Y:S01]  /*05d0*/  @!P0 STG.E desc[UR6][R12.64], R30 ;  /* 0x0000001e0c008986 */ /* 0x0005e2000c101906 */
[C---:B------:R-:W-:Y:S02]  /*05e0*/  FSETP.GT.AND P3, PT, R24.reuse, -R33, PT ;  /* 0x800000211800720b */ /* 0x040fe40003f64000 */
[----:B0-----:R-:W-:Y:S01]  /*05f0*/  LOP3.LUT R27, R25, 0x7f, R20, 0xf8, !PT ;  /* 0x0000007f191b7812 */ /* 0x001fe200078ef814 */
[----:B------:R-:W-:Y:S01]  /*0600*/  FADD R33, R24, R33 ;  /* 0x0000002118217221 */ /* 0x000fe20000000000 */
[C---:B------:R-:W-:Y:S01]  /*0610*/  FADD R23, R35.reuse, R22 ;  /* 0x0000001623177221 */ /* 0x040fe20000000000 */
[----:B------:R-:W-:Y:S01]  /*0620*/  FMUL R8, R28, R21 ;  /* 0x000000151c087220 */ /* 0x000fe20000400000 */
[----:B------:R-:W-:Y:S01]  /*0630*/  FSETP.GT.AND P1, PT, R35, -R22, PT ;  /* 0x800000162300720b */ /* 0x000fe20003f24000 */
[----:B------:R1:W-:Y:S01]  /*0640*/  @!P0 STG.E desc[UR6][R18.64], R5 ;  /* 0x0000000512008986 */ /* 0x0003e2000c101906 */
[----:B------:R-:W-:Y:S01]  /*0650*/  LOP3.LUT R22, R20, 0x7f, RZ, 0xc0, !PT ;  /* 0x0000007f14167812 */ /* 0x000fe200078ec0ff */
[C---:B--2---:R-:W-:Y:S01]  /*0660*/  FMUL R12, R28.reuse, R37 ;  /* 0x000000251c0c7220 */ /* 0x044fe20000400000 */
[----:B------:R-:W-:Y:S01]  /*0670*/  LEA R13, R27, R0, 0x4 ;  /* 0x000000001b0d7211 */ /* 0x000fe200078e20ff */
[----:B------:R0:W-:Y:S01]  /*0680*/  @!P0 STG.E desc[UR6][R16.64], R32 ;  /* 0x0000002010008986 */ /* 0x0001e2000c101906 */
[C---:B------:R-:W-:Y:S01]  /*0690*/  FMUL R20, R28.reuse, R33 ;  /* 0x000000211c147220 */ /* 0x040fe20000400000 */
[----:B------:R-:W-:-:S02]  /*06a0*/  FMUL R28, R28, R23 ;  /* 0x000000171c1c7220 */ /* 0x000fc40000400000 */
[----:B------:R2:W-:Y:S01]  /*06b0*/  @!P0 STG.E desc[UR6][R14.64], R31 ;  /* 0x0000001f0e008986 */ /* 0x0005e2000c101906 */
[--C-:B-1----:R-:W-:Y:S01]  /*06c0*/  IMAD.WIDE R4, R4, 0x4, R10.reuse ;  /* 0x0000000404047825 */ /* 0x102fe200078e020a */
[----:B------:R-:W-:Y:S02]  /*06d0*/  FSEL R19, R33, R20, P3 ;  /* 0x0000001421137208 */ /* 0x000fe40001800000 */
[----:B0-----:R-:W-:Y:S02]  /*06e0*/  FSEL R17, R21, R8, P4 ;  /* 0x0000000815117208 */ /* 0x001fe40002000000 */
[----:B------:R-:W-:Y:S02]  /*06f0*/  SHF.L.U32 R8, R6, 0x2, RZ ;  /* 0x0000000206087819 */ /* 0x000fe400000006ff */
[----:B--2---:R-:W-:Y:S01]  /*0700*/  FSEL R15, R37, R12, P2 ;  /* 0x0000000c250f7208 */ /* 0x004fe20001000000 */
[----:B------:R-:W-:Y:S01]  /*0710*/  IMAD.WIDE R12, R13, 0x4, R10 ;  /* 0x000000040d0c7825 */ /* 0x000fe200078e020a */
[----:B------:R-:W-:-:S03]  /*0720*/  LEA R16, R22, UR4, 0x2 ;  /* 0x0000000416107c11 */ /* 0x000fc6000f8e10ff */
[--C-:B------:R-:W-:Y:S01]  /*0730*/  IMAD.WIDE R6, R7, 0x4, R10.reuse ;  /* 0x0000000407067825 */ /* 0x100fe200078e020a */
[----:B------:R-:W-:Y:S01]  /*0740*/  FSEL R25, R23, R28, P1 ;  /* 0x0000001c17197208 */ /* 0x000fe20000800000 */
[----:B------:R0:W-:Y:S02]  /*0750*/  @!P0 STG.E desc[UR6][R12.64], R21 ;  /* 0x000000150c008986 */ /* 0x0001e4000c101906 */
[----:B------:R-:W-:Y:S02]  /*0760*/  IMAD.WIDE R10, R9, 0x4, R10 ;  /* 0x00000004090a7825 */ /* 0x000fe400078e020a */
[----:B------:R0:W-:Y:S04]  /*0770*/  @!P0 STG.E desc[UR6][R6.64], R33 ;  /* 0x0000002106008986 */ /* 0x0001e8000c101906 */
[----:B------:R0:W-:Y:S04]  /*0780*/  @!P0 STG.E desc[UR6][R4.64], R37 ;  /* 0x0000002504008986 */ /* 0x0001e8000c101906 */
[----:B------:R0:W-:Y:S04]  /*0790*/  STS [R16], R17 ;  /* 0x0000001110007388 */ /* 0x0001e80000000800 */
[----:B------:R0:W-:Y:S04]  /*07a0*/  STS [R16+0x200], R19 ;  /* 0x0002001310007388 */ /* 0x0001e80000000800 */
[----:B------:R0:W-:Y:S04]  /*07b0*/  STS [R16+0x400], R15 ;  /* 0x0004000f10007388 */ /* 0x0001e80000000800 */
[----:B------:R0:W-:Y:S04]  /*07c0*/  STS [R16+0x600], R25 ;  /* 0x0006001910007388 */ /* 0x0001e80000000800 */
[----:B------:R0:W-:Y:S01]  /*07d0*/  @!P0 STG.E desc[UR6][R10.64], R23 ;  /* 0x000000170a008986 */ /* 0x0001e2000c101906 */
[----:B------:R-:W-:-:S04]  /*07e0*/  LOP3.LUT R8, R8, 0x1fc, RZ, 0xc0, !PT ;  /* 0x000001fc08087812 */ /* 0x000fc800078ec0ff */
[----:B------:R-:W-:Y:S01]  /*07f0*/  LEA R14, R8, UR4, 0x2 ;  /* 0x00000004080e7c11 */ /* 0x000fe2000f8e10ff */
[----:B------:R-:W-:Y:S06]  /*0800*/  BAR.SYNC.DEFER_BLOCKING 0x0 ;  /* 0x0000000000007b1d */ /* 0x000fec0000010000 */
[----:B0-----:R-:W-:Y:S05]  /*0810*/  @P0 EXIT ;  /* 0x000000000000094d */ /* 0x001fea0003800000 */
[----:B------:R-:W0:Y:S01]  /*0820*/  LDS.128 R4, [R14] ;  /* 0x000000000e047984 */ /* 0x000e220000000c00 */
[----:B------:R-:W-:Y:S02]  /*0830*/  SHF.R.S32.HI R9, RZ, 0x16, R2 ;  /* 0x00000016ff097819 */ /* 0x000fe40000011402 */
[----:B------:R-:W-:Y:S02]  /*0840*/  LOP3.LUT R8, R3, R8, RZ, 0xfc, !PT ;  /* 0x0000000803087212 */ /* 0x000fe400078efcff */
[----:B------:R-:W-:Y:S01]  /*0850*/  SGXT R9, R9, 0x1 ;  /* 0x000000010909781a */ /* 0x000fe20000000200 */
[----:B------:R-:W1:Y:S03]  /*0860*/  LDC.64 R2, c[0x0][0x258] ;  /* 0x00009600ff027b82 */ /* 0x000e660000000a00 */
[----:B------:R-:W-:-:S04]  /*0870*/  LEA.HI R9, R9, R8, RZ, 0xa ;  /* 0x0000000809097211 */ /* 0x000fc800078f50ff */
[C---:B------:R-:W-:Y:S02]  /*0880*/  LOP3.LUT R11, R9.reuse, 0xfffffc00, RZ, 0xc0, !PT ;  /* 0xfffffc00090b7812 */ /* 0x040fe400078ec0ff */
[----:B------:R-:W-:Y:S02]  /*0890*/  SHF.L.U32 R9, R9, 0x4, RZ ;  /* 0x0000000409097819 */ /* 0x000fe400000006ff */
[----:B------:R-:W-:-:S04]  /*08a0*/  IADD3 R11, R8, -R11, RZ ;  /* 0x8000000b080b7210 */ /* 0x000fc80007ffe0ff */
[----:B------:R-:W-:Y:S02]  /*08b0*/  LEA R11, R0, R11, 0xa ;  /* 0x0000000b000b7211 */ /* 0x000fe400078e50ff */
[----:B------:R-:W-:-:S04]  /*08c0*/  LOP3.LUT R0, R9, 0xffffc000, RZ, 0xc0, !PT ;  /* 0xffffc00009007812 */ /* 0x000fc800078ec0ff */
[----:B------:R-:W-:-:S05]  /*08d0*/  IADD3 R11, R11, R0, RZ ;  /* 0x000000000b0b7210 */ /* 0x000fca0007ffe0ff */
[----:B-1----:R-:W-:-:S05]  /*08e0*/  IMAD.WIDE R2, R11, 0x4, R2 ;  /* 0x000000040b027825 */ /* 0x002fca00078e0202 */
[----:B0-----:R-:W-:Y:S01]  /*08f0*/  STG.E.128 desc[UR6][R2.64], R4 ;  /* 0x0000000402007986 */ /* 0x001fe2000c101d06 */
[----:B------:R-:W-:Y:S05]  /*0900*/  EXIT ;  /* 0x000000000000794d */ /* 0x000fea0003800000 */
.L_x_0:
[----:B------:R-:W-:-:S00]  /*0910*/  BRA `(.L_x_0) ;  /* 0xfffffffc00fc7947 */ /* 0x000fc0000383ffff */
[----:B------:R-:W-:-:S00]  /*0920*/  NOP ;  /* 0x0000000000007918 */ /* 0x000fc00000000000 */
        /* <DEDUP_REMOVED lines=13> */
.L_x_1:


//--------------------- .nv.global.init           --------------------------
	.section	.nv.global.init,"aw",@progbits
.nv.global.init:
	.type		_$_str,@object
	.size		_$_str,(_$_str_$_2 - _$_str)
_$_str:
        /*0000*/ 	.byte	0x5f, 0x5f, 0x43, 0x55, 0x44, 0x41, 0x5f, 0x46, 0x54, 0x5a, 0x00
	.type		_$_str_$_2,@object
	.size		_$_str_$_2,(.L_1 - _$_str_$_2)
_$_str_$_2:
        /*000b*/ 	.byte	0x5f, 0x5f, 0x43, 0x55, 0x44, 0x41, 0x5f, 0x50, 0x52, 0x45, 0x43, 0x5f, 0x53, 0x51, 0x52, 0x54
        /*001b*/ 	.byte	0x00
.L_1:


//--------------------- .nv.shared.triton_poi_fused__native_batch_norm_legit_no_training__prelu_kernel_add_convolution_32 --------------------------
	.section	.nv.shared.triton_poi_fused__native_batch_norm_legit_no_training__prelu_kernel_add_convolution_32,"aw",@nobits
	.sectionflags	@""
	.align	16
	.zero		1024


//--------------------- .nv.constant0.triton_poi_fused__native_batch_norm_legit_no_training__prelu_kernel_add_convolution_32 --------------------------
	.section	.nv.constant0.triton_poi_fused__native_batch_norm_legit_no_training__prelu_kernel_add_convolution_32,"a",@progbits
	.sectionflags	@""
	.align	4
.nv.constant0.triton_poi_fused__native_batch_norm_legit_no_training__prelu_kernel_add_convolution_32:
	.zero		616
